//
// Generated by NVIDIA NVVM Compiler
//
// Compiler Build ID: CL-36424714
// Cuda compilation tools, release 13.0, V13.0.88
// Based on NVVM 20.0.0
//

.version 9.0
.target sm_100
.address_size 64

	// .globl	_Z10vector_addPfS_

.visible .entry _Z10vector_addPfS_(
	.param .u64 .ptr .align 1 _Z10vector_addPfS__param_0,
	.param .u64 .ptr .align 1 _Z10vector_addPfS__param_1
)
{
	.reg .b32 	%r<5>;
	.reg .b32 	%f<4>;
	.reg .b64 	%rd<8>;

	ld.param.u64 	%rd1, [_Z10vector_addPfS__param_0];
	ld.param.u64 	%rd2, [_Z10vector_addPfS__param_1];
	cvta.to.global.u64 	%rd3, %rd1;
	cvta.to.global.u64 	%rd4, %rd2;
	mov.u32 	%r1, %tid.x;
	mov.u32 	%r2, %ntid.x;
	mov.u32 	%r3, %ctaid.x;
	mad.lo.s32 	%r4, %r2, %r3, %r1;
	mul.wide.u32 	%rd5, %r4, 4;
	add.s64 	%rd6, %rd4, %rd5;
	ld.global.f32 	%f1, [%rd6];
	add.s64 	%rd7, %rd3, %rd5;
	ld.global.f32 	%f2, [%rd7];
	add.f32 	%f3, %f1, %f2;
	st.global.f32 	[%rd7], %f3;
	ret;

}


// ===== COMPILED SASS (sm_100) =====

	.target	sm_100

	.elftype	@"ET_EXEC"


//--------------------- .note.nv.tkinfo           --------------------------
	.section	.note.nv.tkinfo,"",@"SHT_NOTE"
	.sectionflags	@"SHF_NOTE_NV_TKINFO"
	.tkinfo
        /*0018*/ 	.word	0x00000002
        /*0030*/ 	.string	""
        /*0030*/ 	.string	"ptxas"
        /*0030*/ 	.string	"Cuda compilation tools, release 13.0, V13.0.88"
        /*0030*/ 	.string	"Build cuda_13.0.r13.0/compiler.36424714_0"
        /*0030*/ 	.string	"-arch sm_100 -m 64 "



//--------------------- .note.nv.cuinfo           --------------------------
	.section	.note.nv.cuinfo,"",@"SHT_NOTE"
	.sectionflags	@"SHF_NOTE_NV_CUINFO"
        /*0018*/ 	.short	0x0002
        /*001a*/ 	.short	0x0064
        /*001c*/ 	.short	0x0082
	.zero		2


//--------------------- .nv.info                  --------------------------
	.section	.nv.info,"",@"SHT_CUDA_INFO"
	.align	4


	//----- nvinfo : EIATTR_REGCOUNT
	.align		4
        /*0000*/ 	.byte	0x04, 0x2f
        /*0002*/ 	.short	(.L_1 - .L_0)
	.align		4
.L_0:
        /*0004*/ 	.word	index@(_Z10vector_addPfS_)
        /*0008*/ 	.word	0x0000000a


	//----- nvinfo : EIATTR_FRAME_SIZE
	.align		4
.L_1:
        /*000c*/ 	.byte	0x04, 0x11
        /*000e*/ 	.short	(.L_3 - .L_2)
	.align		4
.L_2:
        /*0010*/ 	.word	index@(_Z10vector_addPfS_)
        /*0014*/ 	.word	0x00000000


	//----- nvinfo : EIATTR_MIN_STACK_SIZE
	.align		4
.L_3:
        /*0018*/ 	.byte	0x04, 0x12
        /*001a*/ 	.short	(.L_5 - .L_4)
	.align		4
.L_4:
        /*001c*/ 	.word	index@(_Z10vector_addPfS_)
        /*0020*/ 	.word	0x00000000
.L_5:


//--------------------- .nv.compat                --------------------------
	.section	.nv.compat,"",@"SHT_CUDA_COMPAT_INFO"
	.align	4
        /*0000*/ 	.byte	0x02, 0x09, 0x00, 0x00, 0x02, 0x02, 0x01, 0x00, 0x02, 0x05, 0x05, 0x00, 0x03, 0x07, 0x01, 0x01
        /*0010*/ 	.byte	0x02, 0x03, 0x00, 0x00, 0x02, 0x06, 0x01, 0x00, 0x04, 0x0b, 0x08, 0x00, 0x09, 0x00, 0x00, 0x00
        /*0020*/ 	.byte	0x00, 0x00, 0x00, 0x00


//--------------------- .nv.info._Z10vector_addPfS_ --------------------------
	.section	.nv.info._Z10vector_addPfS_,"",@"SHT_CUDA_INFO"
	.sectionflags	@""
	.align	4


	//----- nvinfo : EIATTR_CUDA_API_VERSION
	.align		4
        /*0000*/ 	.byte	0x04, 0x37
        /*0002*/ 	.short	(.L_7 - .L_6)
.L_6:
        /*0004*/ 	.word	0x00000082


	//----- nvinfo : EIATTR_KPARAM_INFO
	.align		4
.L_7:
        /*0008*/ 	.byte	0x04, 0x17
        /*000a*/ 	.short	(.L_9 - .L_8)
.L_8:
        /*000c*/ 	.word	0x00000000
        /*0010*/ 	.short	0x0001
        /*0012*/ 	.short	0x0008
        /*0014*/ 	.byte	0x00, 0xf5, 0x21, 0x00


	//----- nvinfo : EIATTR_KPARAM_INFO
	.align		4
.L_9:
        /*0018*/ 	.byte	0x04, 0x17
        /*001a*/ 	.short	(.L_11 - .L_10)
.L_10:
        /*001c*/ 	.word	0x00000000
        /*0020*/ 	.short	0x0000
        /*0022*/ 	.short	0x0000
        /*0024*/ 	.byte	0x00, 0xf5, 0x21, 0x00


	//----- nvinfo : EIATTR_SPARSE_MMA_MASK
	.align		4
.L_11:
        /*0028*/ 	.byte	0x03, 0x50
        /*002a*/ 	.short	0x0000


	//----- nvinfo : EIATTR_MAXREG_COUNT
	.align		4
        /*002c*/ 	.byte	0x03, 0x1b
        /*002e*/ 	.short	0x00ff


	//----- nvinfo : EIATTR_MERCURY_ISA_VERSION
	.align		4
        /*0030*/ 	.byte	0x03, 0x5f
        /*0032*/ 	.short	0x0101


	//----- nvinfo : EIATTR_VRC_CTA_INIT_COUNT
	.align		4
        /*0034*/ 	.byte	0x02, 0x4a
	.zero		1
	.zero		1


	//----- nvinfo : EIATTR_EXIT_INSTR_OFFSETS
	.align		4
        /*0038*/ 	.byte	0x04, 0x1c
        /*003a*/ 	.short	(.L_13 - .L_12)


	//   ....[0]....
.L_12:
        /*003c*/ 	.word	0x000000e0


	//----- nvinfo : EIATTR_CBANK_PARAM_SIZE
	.align		4
.L_13:
        /*0040*/ 	.byte	0x03, 0x19
        /*0042*/ 	.short	0x0010


	//----- nvinfo : EIATTR_PARAM_CBANK
	.align		4
        /*0044*/ 	.byte	0x04, 0x0a
        /*0046*/ 	.short	(.L_15 - .L_14)
	.align		4
.L_14:
        /*0048*/ 	.word	index@(.nv.constant0._Z10vector_addPfS_)
        /*004c*/ 	.short	0x0380
        /*004e*/ 	.short	0x0010


	//----- nvinfo : EIATTR_SW_WAR
	.align		4
.L_15:
        /*0050*/ 	.byte	0x04, 0x36
        /*0052*/ 	.short	(.L_17 - .L_16)
.L_16:
        /*0054*/ 	.word	0x00000008
.L_17:


//--------------------- .nv.callgraph             --------------------------
	.section	.nv.callgraph,"",@"SHT_CUDA_CALLGRAPH"
	.align	4
	.sectionentsize	8
	.align		4
        /*0000*/ 	.word	0x00000000
	.align		4
        /*0004*/ 	.word	0xffffffff
	.align		4
        /*0008*/ 	.word	0x00000000
	.align		4
        /*000c*/ 	.word	0xfffffffe
	.align		4
        /*0010*/ 	.word	0x00000000
	.align		4
        /*0014*/ 	.word	0xfffffffd
	.align		4
        /*0018*/ 	.word	0x00000000
	.align		4
        /*001c*/ 	.word	0xfffffffc


//--------------------- .text._Z10vector_addPfS_  --------------------------
	.section	.text._Z10vector_addPfS_,"ax",@progbits
	.align	128
        .global         _Z10vector_addPfS_
        .type           _Z10vector_addPfS_,@function
        .size           _Z10vector_addPfS_,(.L_x_1 - _Z10vector_addPfS_)
        .other          _Z10vector_addPfS_,@"STO_CUDA_ENTRY STV_DEFAULT"
_Z10vector_addPfS_:
.text._Z10vector_addPfS_:
[----:B------:R-:W-:Y:S01]  /*0000*/  LDC R1, c[0x0][0x37c] ;  /* 0x0000df00ff017b82 */ /* 0x000fe20000000800 */
[----:B------:R-:W0:Y:S07]  /*0010*/  S2R R7, SR_TID.X ;  /* 0x0000000000077919 */ /* 0x000e2e0000002100 */
[----:B------:R-:W1:Y:S01]  /*0020*/  LDC.64 R2, c[0x0][0x388] ;  /* 0x0000e200ff027b82 */ /* 0x000e620000000a00 */
[----:B------:R-:W0:Y:S01]  /*0030*/  LDCU UR6, c[0x0][0x360] ;  /* 0x00006c00ff0677ac */ /* 0x000e220008000800 */
[----:B------:R-:W0:Y:S01]  /*0040*/  S2R R0, SR_CTAID.X ;  /* 0x0000000000007919 */ /* 0x000e220000002500 */
[----:B------:R-:W2:Y:S05]  /*0050*/  LDCU.64 UR4, c[0x0][0x358] ;  /* 0x00006b00ff0477ac */ /* 0x000eaa0008000a00 */
[----:B------:R-:W3:Y:S01]  /*0060*/  LDC.64 R4, c[0x0][0x380] ;  /* 0x0000e000ff047b82 */ /* 0x000ee20000000a00 */
[----:B0-----:R-:W-:-:S04]  /*0070*/  IMAD R7, R0, UR6, R7 ;  /* 0x0000000600077c24 */ /* 0x001fc8000f8e0207 */
[----:B-1----:R-:W-:-:S04]  /*0080*/  IMAD.WIDE.U32 R2, R7, 0x4, R2 ;  /* 0x0000000407027825 */ /* 0x002fc800078e0002 */
[----:B---3--:R-:W-:Y:S02]  /*0090*/  IMAD.WIDE.U32 R4, R7, 0x4, R4 ;  /* 0x0000000407047825 */ /* 0x008fe400078e0004 */
[----:B--2---:R-:W2:Y:S04]  /*00a0*/  LDG.E R2, desc[UR4][R2.64] ;  /* 0x0000000402027981 */ /* 0x004ea8000c1e1900 */
[----:B------:R-:W2:Y:S02]  /*00b0*/  LDG.E R7, desc[UR4][R4.64] ;  /* 0x0000000404077981 */ /* 0x000ea4000c1e1900 */
[----:B--2---:R-:W-:-:S05]  /*00c0*/  FADD R7, R2, R7 ;  /* 0x0000000702077221 */ /* 0x004fca0000000000 */
[----:B------:R-:W-:Y:S01]  /*00d0*/  STG.E desc[UR4][R4.64], R7 ;  /* 0x0000000704007986 */ /* 0x000fe2000c101904 */
[----:B------:R-:W-:Y:S05]  /*00e0*/  EXIT ;  /* 0x000000000000794d */ /* 0x000fea0003800000 */
.L_x_0:
[----:B------:R-:W-:-:S00]  /*00f0*/  BRA `(.L_x_0) ;  /* 0xfffffffc00fc7947 */ /* 0x000fc0000383ffff */
[----:B------:R-:W-:-:S00]  /*0100*/  NOP ;  /* 0x0000000000007918 */ /* 0x000fc00000000000 */
[----:B------:R-:W-:-:S00]  /*0110*/  NOP ;  /* 0x0000000000007918 */ /* 0x000fc00000000000 */
[----:B------:R-:W-:-:S00]  /*0120*/  NOP ;  /* 0x0000000000007918 */ /* 0x000fc00000000000 */
[----:B------:R-:W-:-:S00]  /*0130*/  NOP ;  /* 0x0000000000007918 */ /* 0x000fc00000000000 */
[----:B------:R-:W-:-:S00]  /*0140*/  NOP ;  /* 0x0000000000007918 */ /* 0x000fc00000000000 */
[----:B------:R-:W-:-:S00]  /*0150*/  NOP ;  /* 0x0000000000007918 */ /* 0x000fc00000000000 */
[----:B------:R-:W-:-:S00]  /*0160*/  NOP ;  /* 0x0000000000007918 */ /* 0x000fc00000000000 */
[----:B------:R-:W-:-:S00]  /*0170*/  NOP ;  /* 0x0000000000007918 */ /* 0x000fc00000000000 */
.L_x_1:


//--------------------- .nv.shared.reserved.0     --------------------------
	.section	.nv.shared.reserved.0,"aw",@nobits
	.weak		__nv_reservedSMEM_offset_0_alias
	.size		__nv_reservedSMEM_offset_0_alias, 0, 64
	.other		__nv_reservedSMEM_offset_0_alias,@"STO_CUDA_RESERVED_SHARED STV_DEFAULT"
__nv_reservedSMEM_offset_0_alias:
	.zero		0
	.zero		64


//--------------------- .nv.constant0._Z10vector_addPfS_ --------------------------
	.section	.nv.constant0._Z10vector_addPfS_,"a",@progbits
	.sectionflags	@""
	.align	4
.nv.constant0._Z10vector_addPfS_:
	.zero		912


//--------------------- SYMBOLS --------------------------

	.type		.nv.reservedSmem.offset0,@object
	.size		.nv.reservedSmem.offset0,0x4
